//
// Generated by NVIDIA NVVM Compiler
//
// Compiler Build ID: CL-36424714
// Cuda compilation tools, release 13.0, V13.0.88
// Based on NVVM 20.0.0
//

.version 9.0
.target sm_100
.address_size 64

	// .globl	_Z26histogram_2d_atomic_kernelPKfS0_Pjiiiffff

.visible .entry _Z26histogram_2d_atomic_kernelPKfS0_Pjiiiffff(
	.param .u64 .ptr .align 1 _Z26histogram_2d_atomic_kernelPKfS0_Pjiiiffff_param_0,
	.param .u64 .ptr .align 1 _Z26histogram_2d_atomic_kernelPKfS0_Pjiiiffff_param_1,
	.param .u64 .ptr .align 1 _Z26histogram_2d_atomic_kernelPKfS0_Pjiiiffff_param_2,
	.param .u32 _Z26histogram_2d_atomic_kernelPKfS0_Pjiiiffff_param_3,
	.param .u32 _Z26histogram_2d_atomic_kernelPKfS0_Pjiiiffff_param_4,
	.param .u32 _Z26histogram_2d_atomic_kernelPKfS0_Pjiiiffff_param_5,
	.param .f32 _Z26histogram_2d_atomic_kernelPKfS0_Pjiiiffff_param_6,
	.param .f32 _Z26histogram_2d_atomic_kernelPKfS0_Pjiiiffff_param_7,
	.param .f32 _Z26histogram_2d_atomic_kernelPKfS0_Pjiiiffff_param_8,
	.param .f32 _Z26histogram_2d_atomic_kernelPKfS0_Pjiiiffff_param_9
)
{
	.reg .pred 	%p<12>;
	.reg .b32 	%r<30>;
	.reg .b32 	%f<25>;
	.reg .b64 	%rd<12>;

	ld.param.u64 	%rd4, [_Z26histogram_2d_atomic_kernelPKfS0_Pjiiiffff_param_0];
	ld.param.u64 	%rd5, [_Z26histogram_2d_atomic_kernelPKfS0_Pjiiiffff_param_1];
	ld.param.u64 	%rd6, [_Z26histogram_2d_atomic_kernelPKfS0_Pjiiiffff_param_2];
	ld.param.u32 	%r12, [_Z26histogram_2d_atomic_kernelPKfS0_Pjiiiffff_param_3];
	ld.param.u32 	%r13, [_Z26histogram_2d_atomic_kernelPKfS0_Pjiiiffff_param_4];
	ld.param.u32 	%r14, [_Z26histogram_2d_atomic_kernelPKfS0_Pjiiiffff_param_5];
	ld.param.f32 	%f9, [_Z26histogram_2d_atomic_kernelPKfS0_Pjiiiffff_param_6];
	ld.param.f32 	%f10, [_Z26histogram_2d_atomic_kernelPKfS0_Pjiiiffff_param_7];
	ld.param.f32 	%f11, [_Z26histogram_2d_atomic_kernelPKfS0_Pjiiiffff_param_8];
	ld.param.f32 	%f12, [_Z26histogram_2d_atomic_kernelPKfS0_Pjiiiffff_param_9];
	mov.u32 	%r15, %ctaid.x;
	mov.u32 	%r1, %ntid.x;
	mov.u32 	%r16, %tid.x;
	mad.lo.s32 	%r27, %r15, %r1, %r16;
	sub.f32 	%f1, %f10, %f9;
	sub.f32 	%f2, %f12, %f11;
	setp.leu.f32 	%p1, %f1, 0f3089705F;
	mov.f32 	%f23, 0f00000000;
	@%p1 bra 	$L__BB0_2;
	cvt.rn.f32.s32 	%f14, %r13;
	div.rn.f32 	%f23, %f14, %f1;
$L__BB0_2:
	setp.leu.f32 	%p2, %f2, 0f3089705F;
	mov.f32 	%f24, 0f00000000;
	@%p2 bra 	$L__BB0_4;
	cvt.rn.f32.s32 	%f16, %r14;
	div.rn.f32 	%f24, %f16, %f2;
$L__BB0_4:
	setp.ge.s32 	%p3, %r27, %r12;
	@%p3 bra 	$L__BB0_13;
	add.s32 	%r3, %r13, -1;
	add.s32 	%r4, %r14, -1;
	mov.u32 	%r17, %nctaid.x;
	mul.lo.s32 	%r5, %r17, %r1;
	cvta.to.global.u64 	%rd1, %rd4;
	cvta.to.global.u64 	%rd2, %rd5;
	cvta.to.global.u64 	%rd3, %rd6;
$L__BB0_6:
	mul.wide.s32 	%rd7, %r27, 4;
	add.s64 	%rd8, %rd1, %rd7;
	ld.global.nc.f32 	%f7, [%rd8];
	add.s64 	%rd9, %rd2, %rd7;
	ld.global.nc.f32 	%f8, [%rd9];
	setp.ltu.f32 	%p4, %f7, %f9;
	setp.geu.f32 	%p5, %f7, %f10;
	mov.b32 	%r28, -1;
	or.pred  	%p6, %p4, %p5;
	@%p6 bra 	$L__BB0_8;
	sub.f32 	%f17, %f7, %f9;
	mul.f32 	%f18, %f23, %f17;
	cvt.rmi.f32.f32 	%f19, %f18;
	cvt.rzi.s32.f32 	%r19, %f19;
	min.s32 	%r20, %r3, %r19;
	max.s32 	%r28, %r20, 0;
$L__BB0_8:
	setp.ltu.f32 	%p7, %f8, %f11;
	setp.geu.f32 	%p8, %f8, %f12;
	mov.b32 	%r29, -1;
	or.pred  	%p9, %p7, %p8;
	@%p9 bra 	$L__BB0_10;
	sub.f32 	%f20, %f8, %f11;
	mul.f32 	%f21, %f24, %f20;
	cvt.rmi.f32.f32 	%f22, %f21;
	cvt.rzi.s32.f32 	%r22, %f22;
	min.s32 	%r23, %r4, %r22;
	max.s32 	%r29, %r23, 0;
$L__BB0_10:
	or.b32  	%r24, %r28, %r29;
	setp.lt.s32 	%p10, %r24, 0;
	@%p10 bra 	$L__BB0_12;
	mad.lo.s32 	%r25, %r29, %r13, %r28;
	mul.wide.s32 	%rd10, %r25, 4;
	add.s64 	%rd11, %rd3, %rd10;
	atom.global.add.u32 	%r26, [%rd11], 1;
$L__BB0_12:
	add.s32 	%r27, %r27, %r5;
	setp.lt.s32 	%p11, %r27, %r12;
	@%p11 bra 	$L__BB0_6;
$L__BB0_13:
	ret;

}


// ===== COMPILED SASS (sm_100) =====

	.target	sm_100

	.elftype	@"ET_EXEC"


//--------------------- .note.nv.tkinfo           --------------------------
	.section	.note.nv.tkinfo,"",@"SHT_NOTE"
	.sectionflags	@"SHF_NOTE_NV_TKINFO"
	.tkinfo
        /*0018*/ 	.word	0x00000002
        /*0030*/ 	.string	""
        /*0030*/ 	.string	"ptxas"
        /*0030*/ 	.string	"Cuda compilation tools, release 13.0, V13.0.88"
        /*0030*/ 	.string	"Build cuda_13.0.r13.0/compiler.36424714_0"
        /*0030*/ 	.string	"-arch sm_100 -m 64 "



//--------------------- .note.nv.cuinfo           --------------------------
	.section	.note.nv.cuinfo,"",@"SHT_NOTE"
	.sectionflags	@"SHF_NOTE_NV_CUINFO"
        /*0018*/ 	.short	0x0002
        /*001a*/ 	.short	0x0064
        /*001c*/ 	.short	0x0082
	.zero		2


//--------------------- .nv.info                  --------------------------
	.section	.nv.info,"",@"SHT_CUDA_INFO"
	.align	4


	//----- nvinfo : EIATTR_REGCOUNT
	.align		4
        /*0000*/ 	.byte	0x04, 0x2f
        /*0002*/ 	.short	(.L_1 - .L_0)
	.align		4
.L_0:
        /*0004*/ 	.word	index@(_Z26histogram_2d_atomic_kernelPKfS0_Pjiiiffff)
        /*0008*/ 	.word	0x00000014


	//----- nvinfo : EIATTR_FRAME_SIZE
	.align		4
.L_1:
        /*000c*/ 	.byte	0x04, 0x11
        /*000e*/ 	.short	(.L_3 - .L_2)
	.align		4
.L_2:
        /*0010*/ 	.word	index@($__internal_0_$__cuda_sm3x_div_rn_noftz_f32_slowpath)
        /*0014*/ 	.word	0x00000000


	//----- nvinfo : EIATTR_FRAME_SIZE
	.align		4
.L_3:
        /*0018*/ 	.byte	0x04, 0x11
        /*001a*/ 	.short	(.L_5 - .L_4)
	.align		4
.L_4:
        /*001c*/ 	.word	index@(_Z26histogram_2d_atomic_kernelPKfS0_Pjiiiffff)
        /*0020*/ 	.word	0x00000000


	//----- nvinfo : EIATTR_MIN_STACK_SIZE
	.align		4
.L_5:
        /*0024*/ 	.byte	0x04, 0x12
        /*0026*/ 	.short	(.L_7 - .L_6)
	.align		4
.L_6:
        /*0028*/ 	.word	index@(_Z26histogram_2d_atomic_kernelPKfS0_Pjiiiffff)
        /*002c*/ 	.word	0x00000000
.L_7:


//--------------------- .nv.compat                --------------------------
	.section	.nv.compat,"",@"SHT_CUDA_COMPAT_INFO"
	.align	4
        /*0000*/ 	.byte	0x02, 0x09, 0x00, 0x00, 0x02, 0x02, 0x01, 0x00, 0x02, 0x05, 0x05, 0x00, 0x03, 0x07, 0x01, 0x01
        /*0010*/ 	.byte	0x02, 0x03, 0x00, 0x00, 0x02, 0x06, 0x01, 0x00, 0x04, 0x0b, 0x08, 0x00, 0x01, 0x00, 0x00, 0x00
        /*0020*/ 	.byte	0x00, 0x00, 0x00, 0x00


//--------------------- .nv.info._Z26histogram_2d_atomic_kernelPKfS0_Pjiiiffff --------------------------
	.section	.nv.info._Z26histogram_2d_atomic_kernelPKfS0_Pjiiiffff,"",@"SHT_CUDA_INFO"
	.sectionflags	@""
	.align	4


	//----- nvinfo : EIATTR_CUDA_API_VERSION
	.align		4
        /*0000*/ 	.byte	0x04, 0x37
        /*0002*/ 	.short	(.L_9 - .L_8)
.L_8:
        /*0004*/ 	.word	0x00000082


	//----- nvinfo : EIATTR_KPARAM_INFO
	.align		4
.L_9:
        /*0008*/ 	.byte	0x04, 0x17
        /*000a*/ 	.short	(.L_11 - .L_10)
.L_10:
        /*000c*/ 	.word	0x00000000
        /*0010*/ 	.short	0x0009
        /*0012*/ 	.short	0x0030
        /*0014*/ 	.byte	0x00, 0xf0, 0x11, 0x00


	//----- nvinfo : EIATTR_KPARAM_INFO
	.align		4
.L_11:
        /*0018*/ 	.byte	0x04, 0x17
        /*001a*/ 	.short	(.L_13 - .L_12)
.L_12:
        /*001c*/ 	.word	0x00000000
        /*0020*/ 	.short	0x0008
        /*0022*/ 	.short	0x002c
        /*0024*/ 	.byte	0x00, 0xf0, 0x11, 0x00


	//----- nvinfo : EIATTR_KPARAM_INFO
	.align		4
.L_13:
        /*0028*/ 	.byte	0x04, 0x17
        /*002a*/ 	.short	(.L_15 - .L_14)
.L_14:
        /*002c*/ 	.word	0x00000000
        /*0030*/ 	.short	0x0007
        /*0032*/ 	.short	0x0028
        /*0034*/ 	.byte	0x00, 0xf0, 0x11, 0x00


	//----- nvinfo : EIATTR_KPARAM_INFO
	.align		4
.L_15:
        /*0038*/ 	.byte	0x04, 0x17
        /*003a*/ 	.short	(.L_17 - .L_16)
.L_16:
        /*003c*/ 	.word	0x00000000
        /*0040*/ 	.short	0x0006
        /*0042*/ 	.short	0x0024
        /*0044*/ 	.byte	0x00, 0xf0, 0x11, 0x00


	//----- nvinfo : EIATTR_KPARAM_INFO
	.align		4
.L_17:
        /*0048*/ 	.byte	0x04, 0x17
        /*004a*/ 	.short	(.L_19 - .L_18)
.L_18:
        /*004c*/ 	.word	0x00000000
        /*0050*/ 	.short	0x0005
        /*0052*/ 	.short	0x0020
        /*0054*/ 	.byte	0x00, 0xf0, 0x11, 0x00


	//----- nvinfo : EIATTR_KPARAM_INFO
	.align		4
.L_19:
        /*0058*/ 	.byte	0x04, 0x17
        /*005a*/ 	.short	(.L_21 - .L_20)
.L_20:
        /*005c*/ 	.word	0x00000000
        /*0060*/ 	.short	0x0004
        /*0062*/ 	.short	0x001c
        /*0064*/ 	.byte	0x00, 0xf0, 0x11, 0x00


	//----- nvinfo : EIATTR_KPARAM_INFO
	.align		4
.L_21:
        /*0068*/ 	.byte	0x04, 0x17
        /*006a*/ 	.short	(.L_23 - .L_22)
.L_22:
        /*006c*/ 	.word	0x00000000
        /*0070*/ 	.short	0x0003
        /*0072*/ 	.short	0x0018
        /*0074*/ 	.byte	0x00, 0xf0, 0x11, 0x00


	//----- nvinfo : EIATTR_KPARAM_INFO
	.align		4
.L_23:
        /*0078*/ 	.byte	0x04, 0x17
        /*007a*/ 	.short	(.L_25 - .L_24)
.L_24:
        /*007c*/ 	.word	0x00000000
        /*0080*/ 	.short	0x0002
        /*0082*/ 	.short	0x0010
        /*0084*/ 	.byte	0x00, 0xf5, 0x21, 0x00


	//----- nvinfo : EIATTR_KPARAM_INFO
	.align		4
.L_25:
        /*0088*/ 	.byte	0x04, 0x17
        /*008a*/ 	.short	(.L_27 - .L_26)
.L_26:
        /*008c*/ 	.word	0x00000000
        /*0090*/ 	.short	0x0001
        /*0092*/ 	.short	0x0008
        /*0094*/ 	.byte	0x00, 0xf5, 0x21, 0x00


	//----- nvinfo : EIATTR_KPARAM_INFO
	.align		4
.L_27:
        /*0098*/ 	.byte	0x04, 0x17
        /*009a*/ 	.short	(.L_29 - .L_28)
.L_28:
        /*009c*/ 	.word	0x00000000
        /*00a0*/ 	.short	0x0000
        /*00a2*/ 	.short	0x0000
        /*00a4*/ 	.byte	0x00, 0xf5, 0x21, 0x00


	//----- nvinfo : EIATTR_SPARSE_MMA_MASK
	.align		4
.L_29:
        /*00a8*/ 	.byte	0x03, 0x50
        /*00aa*/ 	.short	0x0000


	//----- nvinfo : EIATTR_MAXREG_COUNT
	.align		4
        /*00ac*/ 	.byte	0x03, 0x1b
        /*00ae*/ 	.short	0x00ff


	//----- nvinfo : EIATTR_MERCURY_ISA_VERSION
	.align		4
        /*00b0*/ 	.byte	0x03, 0x5f
        /*00b2*/ 	.short	0x0101


	//----- nvinfo : EIATTR_VRC_CTA_INIT_COUNT
	.align		4
        /*00b4*/ 	.byte	0x02, 0x4a
	.zero		1
	.zero		1


	//----- nvinfo : EIATTR_EXIT_INSTR_OFFSETS
	.align		4
        /*00b8*/ 	.byte	0x04, 0x1c
        /*00ba*/ 	.short	(.L_31 - .L_30)


	//   ....[0]....
.L_30:
        /*00bc*/ 	.word	0x000002e0


	//   ....[1]....
        /*00c0*/ 	.word	0x000005d0


	//----- nvinfo : EIATTR_CRS_STACK_SIZE
	.align		4
.L_31:
        /*00c4*/ 	.byte	0x04, 0x1e
        /*00c6*/ 	.short	(.L_33 - .L_32)
.L_32:
        /*00c8*/ 	.word	0x00000000


	//----- nvinfo : EIATTR_CBANK_PARAM_SIZE
	.align		4
.L_33:
        /*00cc*/ 	.byte	0x03, 0x19
        /*00ce*/ 	.short	0x0034


	//----- nvinfo : EIATTR_PARAM_CBANK
	.align		4
        /*00d0*/ 	.byte	0x04, 0x0a
        /*00d2*/ 	.short	(.L_35 - .L_34)
	.align		4
.L_34:
        /*00d4*/ 	.word	index@(.nv.constant0._Z26histogram_2d_atomic_kernelPKfS0_Pjiiiffff)
        /*00d8*/ 	.short	0x0380
        /*00da*/ 	.short	0x0034


	//----- nvinfo : EIATTR_SW_WAR
	.align		4
.L_35:
        /*00dc*/ 	.byte	0x04, 0x36
        /*00de*/ 	.short	(.L_37 - .L_36)
.L_36:
        /*00e0*/ 	.word	0x00000008
.L_37:


//--------------------- .nv.callgraph             --------------------------
	.section	.nv.callgraph,"",@"SHT_CUDA_CALLGRAPH"
	.align	4
	.sectionentsize	8
	.align		4
        /*0000*/ 	.word	0x00000000
	.align		4
        /*0004*/ 	.word	0xffffffff
	.align		4
        /*0008*/ 	.word	0x00000000
	.align		4
        /*000c*/ 	.word	0xfffffffe
	.align		4
        /*0010*/ 	.word	0x00000000
	.align		4
        /*0014*/ 	.word	0xfffffffd
	.align		4
        /*0018*/ 	.word	0x00000000
	.align		4
        /*001c*/ 	.word	0xfffffffc


//--------------------- .text._Z26histogram_2d_atomic_kernelPKfS0_Pjiiiffff --------------------------
	.section	.text._Z26histogram_2d_atomic_kernelPKfS0_Pjiiiffff,"ax",@progbits
	.align	128
        .global         _Z26histogram_2d_atomic_kernelPKfS0_Pjiiiffff
        .type           _Z26histogram_2d_atomic_kernelPKfS0_Pjiiiffff,@function
        .size           _Z26histogram_2d_atomic_kernelPKfS0_Pjiiiffff,(.L_x_15 - _Z26histogram_2d_atomic_kernelPKfS0_Pjiiiffff)
        .other          _Z26histogram_2d_atomic_kernelPKfS0_Pjiiiffff,@"STO_CUDA_ENTRY STV_DEFAULT"
_Z26histogram_2d_atomic_kernelPKfS0_Pjiiiffff:
.text._Z26histogram_2d_atomic_kernelPKfS0_Pjiiiffff:
[----:B------:R-:W-:Y:S08]  /*0000*/  LDC R1, c[0x0][0x37c] ;  /* 0x0000df00ff017b82 */ /* 0x000ff00000000800 */
[----:B------:R-:W0:Y:S01]  /*0010*/  LDC R3, c[0x0][0x3a4] ;  /* 0x0000e900ff037b82 */ /* 0x000e220000000800 */
[----:B------:R-:W0:Y:S01]  /*0020*/  LDCU.64 UR6, c[0x0][0x3a8] ;  /* 0x00007500ff0677ac */ /* 0x000e220008000a00 */
[----:B------:R-:W1:Y:S01]  /*0030*/  S2R R9, SR_TID.X ;  /* 0x0000000000097919 */ /* 0x000e620000002100 */
[----:B------:R-:W-:-:S05]  /*0040*/  IMAD.MOV.U32 R5, RZ, RZ, RZ ;  /* 0x000000ffff057224 */ /* 0x000fca00078e00ff */
[----:B------:R-:W2:Y:S08]  /*0050*/  LDC R7, c[0x0][0x3b0] ;  /* 0x0000ec00ff077b82 */ /* 0x000eb00000000800 */
[----:B------:R-:W1:Y:S08]  /*0060*/  S2UR UR4, SR_CTAID.X ;  /* 0x00000000000479c3 */ /* 0x000e700000002500 */
[----:B------:R-:W1:Y:S01]  /*0070*/  LDC R4, c[0x0][0x360] ;  /* 0x0000d800ff047b82 */ /* 0x000e620000000800 */
[----:B0-----:R-:W-:-:S05]  /*0080*/  FADD R3, -R3, UR6 ;  /* 0x0000000603037e21 */ /* 0x001fca0008000100 */
[----:B------:R-:W-:Y:S01]  /*0090*/  FSETP.GT.AND P0, PT, R3, 9.9999997171806853657e-10, PT ;  /* 0x3089705f0300780b */ /* 0x000fe20003f04000 */
[----:B--2---:R-:W-:Y:S01]  /*00a0*/  FADD R7, R7, -UR7 ;  /* 0x8000000707077e21 */ /* 0x004fe20008000000 */
[----:B-1----:R-:W-:-:S11]  /*00b0*/  IMAD R2, R4, UR4, R9 ;  /* 0x0000000404027c24 */ /* 0x002fd6000f8e0209 */
[----:B------:R-:W-:Y:S05]  /*00c0*/  @!P0 BRA `(.L_x_0) ;  /* 0x0000000000348947 */ /* 0x000fea0003800000 */
[----:B------:R-:W0:Y:S01]  /*00d0*/  LDCU UR4, c[0x0][0x39c] ;  /* 0x00007380ff0477ac */ /* 0x000e220008000800 */
[----:B------:R-:W1:Y:S01]  /*00e0*/  MUFU.RCP R6, R3 ;  /* 0x0000000300067308 */ /* 0x000e620000001000 */
[----:B0-----:R-:W-:Y:S01]  /*00f0*/  I2FP.F32.S32 R0, UR4 ;  /* 0x0000000400007c45 */ /* 0x001fe20008201400 */
[----:B-1----:R-:W-:-:S06]  /*0100*/  FFMA R5, -R3, R6, 1 ;  /* 0x3f80000003057423 */ /* 0x002fcc0000000106 */
[----:B------:R-:W0:Y:S01]  /*0110*/  FCHK P0, R0, R3 ;  /* 0x0000000300007302 */ /* 0x000e220000000000 */
[----:B------:R-:W-:-:S04]  /*0120*/  FFMA R5, R6, R5, R6 ;  /* 0x0000000506057223 */ /* 0x000fc80000000006 */
[----:B------:R-:W-:-:S04]  /*0130*/  FFMA R6, R0, R5, RZ ;  /* 0x0000000500067223 */ /* 0x000fc800000000ff */
[----:B------:R-:W-:-:S04]  /*0140*/  FFMA R8, -R3, R6, R0 ;  /* 0x0000000603087223 */ /* 0x000fc80000000100 */
[----:B------:R-:W-:Y:S01]  /*0150*/  FFMA R5, R5, R8, R6 ;  /* 0x0000000805057223 */ /* 0x000fe20000000006 */
[----:B0-----:R-:W-:Y:S06]  /*0160*/  @!P0 BRA `(.L_x_0) ;  /* 0x00000000000c8947 */ /* 0x001fec0003800000 */
[----:B------:R-:W-:-:S07]  /*0170*/  MOV R6, 0x190 ;  /* 0x0000019000067802 */ /* 0x000fce0000000f00 */
[----:B------:R-:W-:Y:S05]  /*0180*/  CALL.REL.NOINC `($__internal_0_$__cuda_sm3x_div_rn_noftz_f32_slowpath) ;  /* 0x0000000400147944 */ /* 0x000fea0003c00000 */
[----:B------:R-:W-:-:S07]  /*0190*/  IMAD.MOV.U32 R5, RZ, RZ, R0 ;  /* 0x000000ffff057224 */ /* 0x000fce00078e0000 */
.L_x_0:
[----:B------:R-:W-:Y:S01]  /*01a0*/  FSETP.GT.AND P0, PT, R7, 9.9999997171806853657e-10, PT ;  /* 0x3089705f0700780b */ /* 0x000fe20003f04000 */
[----:B------:R-:W-:-:S12]  /*01b0*/  IMAD.MOV.U32 R0, RZ, RZ, RZ ;  /* 0x000000ffff007224 */ /* 0x000fd800078e00ff */
        /* <DEDUP_REMOVED lines=11> */
[----:B------:R-:W-:Y:S01]  /*0270*/  IMAD.MOV.U32 R3, RZ, RZ, R7 ;  /* 0x000000ffff037224 */ /* 0x000fe200078e0007 */
[----:B------:R-:W-:-:S07]  /*0280*/  MOV R6, 0x2a0 ;  /* 0x000002a000067802 */ /* 0x000fce0000000f00 */
[----:B------:R-:W-:Y:S05]  /*0290*/  CALL.REL.NOINC `($__internal_0_$__cuda_sm3x_div_rn_noftz_f32_slowpath) ;  /* 0x0000000000d07944 */ /* 0x000fea0003c00000 */
[----:B------:R-:W-:-:S07]  /*02a0*/  IMAD.MOV.U32 R3, RZ, RZ, R0 ;  /* 0x000000ffff037224 */ /* 0x000fce00078e0000 */
.L_x_2:
[----:B------:R-:W-:-:S07]  /*02b0*/  IMAD.MOV.U32 R0, RZ, RZ, R3 ;  /* 0x000000ffff007224 */ /* 0x000fce00078e0003 */
.L_x_1:
[----:B------:R-:W0:Y:S02]  /*02c0*/  LDCU UR4, c[0x0][0x398] ;  /* 0x00007300ff0477ac */ /* 0x000e240008000800 */
[----:B0-----:R-:W-:-:S13]  /*02d0*/  ISETP.GE.AND P0, PT, R2, UR4, PT ;  /* 0x0000000402007c0c */ /* 0x001fda000bf06270 */
[----:B------:R-:W-:Y:S05]  /*02e0*/  @P0 EXIT ;  /* 0x000000000000094d */ /* 0x000fea0003800000 */
[----:B------:R-:W0:Y:S01]  /*02f0*/  LDC.64 R6, c[0x0][0x390] ;  /* 0x0000e400ff067b82 */ /* 0x000e220000000a00 */
[----:B------:R-:W1:Y:S01]  /*0300*/  LDCU UR6, c[0x0][0x370] ;  /* 0x00006e00ff0677ac */ /* 0x000e620008000800 */
[----:B------:R-:W2:Y:S06]  /*0310*/  LDCU UR4, c[0x0][0x39c] ;  /* 0x00007380ff0477ac */ /* 0x000eac0008000800 */
[----:B------:R-:W3:Y:S01]  /*0320*/  LDC.64 R8, c[0x0][0x380] ;  /* 0x0000e000ff087b82 */ /* 0x000ee20000000a00 */
[----:B------:R-:W4:Y:S01]  /*0330*/  LDCU UR5, c[0x0][0x3a0] ;  /* 0x00007400ff0577ac */ /* 0x000f220008000800 */
[----:B------:R-:W0:Y:S06]  /*0340*/  LDCU.64 UR8, c[0x0][0x358] ;  /* 0x00006b00ff0877ac */ /* 0x000e2c0008000a00 */
[----:B------:R-:W0:Y:S01]  /*0350*/  LDC.64 R10, c[0x0][0x388] ;  /* 0x0000e200ff0a7b82 */ /* 0x000e220000000a00 */
[----:B------:R-:W0:Y:S01]  /*0360*/  LDCU UR14, c[0x0][0x39c] ;  /* 0x00007380ff0e77ac */ /* 0x000e220008000800 */
[----:B-1----:R-:W-:Y:S01]  /*0370*/  IMAD R3, R4, UR6, RZ ;  /* 0x0000000604037c24 */ /* 0x002fe2000f8e02ff */
[----:B------:R-:W1:Y:S01]  /*0380*/  LDCU UR10, c[0x0][0x3a4] ;  /* 0x00007480ff0a77ac */ /* 0x000e620008000800 */
[----:B------:R-:W0:Y:S01]  /*0390*/  LDCU UR11, c[0x0][0x398] ;  /* 0x00007300ff0b77ac */ /* 0x000e220008000800 */
[----:B------:R-:W0:Y:S01]  /*03a0*/  LDCU UR12, c[0x0][0x3b0] ;  /* 0x00007600ff0c77ac */ /* 0x000e220008000800 */
[----:B------:R-:W0:Y:S01]  /*03b0*/  LDCU UR7, c[0x0][0x3a8] ;  /* 0x00007500ff0777ac */ /* 0x000e220008000800 */
[----:B------:R-:W0:Y:S01]  /*03c0*/  LDCU UR13, c[0x0][0x3ac] ;  /* 0x00007580ff0d77ac */ /* 0x000e220008000800 */
[----:B--2---:R-:W-:-:S02]  /*03d0*/  UIADD3 UR4, UPT, UPT, UR4, -0x1, URZ ;  /* 0xffffffff04047890 */ /* 0x004fc4000fffe0ff */
[----:B----4-:R-:W-:-:S12]  /*03e0*/  UIADD3 UR5, UPT, UPT, UR5, -0x1, URZ ;  /* 0xffffffff05057890 */ /* 0x010fd8000fffe0ff */
.L_x_5:
[----:B0--3--:R-:W-:-:S04]  /*03f0*/  IMAD.WIDE R12, R2, 0x4, R8 ;  /* 0x00000004020c7825 */ /* 0x009fc800078e0208 */
[----:B0-----:R-:W-:Y:S02]  /*0400*/  IMAD.WIDE R14, R2, 0x4, R10 ;  /* 0x00000004020e7825 */ /* 0x001fe400078e020a */
[----:B------:R0:W2:Y:S04]  /*0410*/  LDG.E.CONSTANT R12, desc[UR8][R12.64] ;  /* 0x000000080c0c7981 */ /* 0x0000a8000c1e9900 */
[----:B------:R-:W3:Y:S01]  /*0420*/  LDG.E.CONSTANT R14, desc[UR8][R14.64] ;  /* 0x000000080e0e7981 */ /* 0x000ee2000c1e9900 */
[----:B------:R-:W-:Y:S01]  /*0430*/  IMAD.IADD R2, R3, 0x1, R2 ;  /* 0x0000000103027824 */ /* 0x000fe200078e0202 */
[----:B------:R-:W-:Y:S01]  /*0440*/  BSSY.RECONVERGENT B0, `(.L_x_3) ;  /* 0x0000017000007945 */ /* 0x000fe20003800200 */
[----:B0-----:R-:W-:Y:S01]  /*0450*/  IMAD.MOV.U32 R13, RZ, RZ, -0x1 ;  /* 0xffffffffff0d7424 */ /* 0x001fe200078e00ff */
[----:B--2---:R-:W-:-:S02]  /*0460*/  FSETP.GEU.AND P0, PT, R12, UR7, PT ;  /* 0x000000070c007c0b */ /* 0x004fc4000bf0e000 */
[----:B---3--:R-:W-:Y:S02]  /*0470*/  FSETP.GEU.AND P1, PT, R14, UR12, PT ;  /* 0x0000000c0e007c0b */ /* 0x008fe4000bf2e000 */
[----:B-1----:R-:W-:Y:S02]  /*0480*/  FSETP.LTU.OR P0, PT, R12, UR10, P0 ;  /* 0x0000000a0c007c0b */ /* 0x002fe40008709400 */
[----:B------:R-:W-:-:S11]  /*0490*/  FSETP.LTU.OR P1, PT, R14, UR13, P1 ;  /* 0x0000000d0e007c0b */ /* 0x000fd60008f29400 */
[----:B------:R-:W-:Y:S02]  /*04a0*/  @!P0 FADD R4, R12, -UR10 ;  /* 0x8000000a0c048e21 */ /* 0x000fe40008000000 */
[----:B------:R-:W-:Y:S02]  /*04b0*/  @!P1 FADD R17, R14, -UR13 ;  /* 0x8000000d0e119e21 */ /* 0x000fe40008000000 */
[----:B------:R-:W-:Y:S01]  /*04c0*/  @!P0 FMUL R16, R4, R5 ;  /* 0x0000000504108220 */ /* 0x000fe20000400000 */
[----:B------:R-:W-:Y:S02]  /*04d0*/  IMAD.MOV.U32 R4, RZ, RZ, -0x1 ;  /* 0xffffffffff047424 */ /* 0x000fe400078e00ff */
[----:B------:R-:W-:-:S03]  /*04e0*/  @!P1 FMUL R17, R17, R0 ;  /* 0x0000000011119220 */ /* 0x000fc60000400000 */
[----:B------:R-:W0:Y:S08]  /*04f0*/  @!P0 F2I.FLOOR.NTZ R16, R16 ;  /* 0x0000001000108305 */ /* 0x000e300000207100 */
[----:B------:R-:W1:Y:S01]  /*0500*/  @!P1 F2I.FLOOR.NTZ R17, R17 ;  /* 0x0000001100119305 */ /* 0x000e620000207100 */
[----:B0-----:R-:W-:Y:S02]  /*0510*/  @!P0 VIMNMX.RELU R4, PT, PT, R16, UR4, PT ;  /* 0x0000000410048c48 */ /* 0x001fe4000bfe1100 */
[----:B-1----:R-:W-:-:S02]  /*0520*/  @!P1 VIMNMX.RELU R13, PT, PT, R17, UR5, PT ;  /* 0x00000005110d9c48 */ /* 0x002fc4000bfe1100 */
[----:B------:R-:W-:Y:S02]  /*0530*/  ISETP.GE.AND P1, PT, R2, UR11, PT ;  /* 0x0000000b02007c0c */ /* 0x000fe4000bf26270 */
[----:B------:R-:W-:-:S04]  /*0540*/  LOP3.LUT R12, R4, R13, RZ, 0xfc, !PT ;  /* 0x0000000d040c7212 */ /* 0x000fc800078efcff */
[----:B------:R-:W-:-:S13]  /*0550*/  ISETP.GE.AND P0, PT, R12, RZ, PT ;  /* 0x000000ff0c00720c */ /* 0x000fda0003f06270 */
[----:B------:R-:W-:Y:S05]  /*0560*/  @!P0 BRA `(.L_x_4) ;  /* 0x0000000000108947 */ /* 0x000fea0003800000 */
[----:B------:R-:W-:Y:S02]  /*0570*/  IMAD R13, R13, UR14, R4 ;  /* 0x0000000e0d0d7c24 */ /* 0x000fe4000f8e0204 */
[----:B------:R-:W-:Y:S02]  /*0580*/  IMAD.MOV.U32 R15, RZ, RZ, 0x1 ;  /* 0x00000001ff0f7424 */ /* 0x000fe400078e00ff */
[----:B------:R-:W-:-:S05]  /*0590*/  IMAD.WIDE R12, R13, 0x4, R6 ;  /* 0x000000040d0c7825 */ /* 0x000fca00078e0206 */
[----:B------:R0:W-:Y:S02]  /*05a0*/  REDG.E.ADD.STRONG.GPU desc[UR8][R12.64], R15 ;  /* 0x0000000f0c00798e */ /* 0x0001e4000c12e108 */
.L_x_4:
[----:B------:R-:W-:Y:S05]  /*05b0*/  BSYNC.RECONVERGENT B0 ;  /* 0x0000000000007941 */ /* 0x000fea0003800200 */
.L_x_3:
[----:B------:R-:W-:Y:S05]  /*05c0*/  @!P1 BRA `(.L_x_5) ;  /* 0xfffffffc00889947 */ /* 0x000fea000383ffff */
[----:B------:R-:W-:Y:S05]  /*05d0*/  EXIT ;  /* 0x000000000000794d */ /* 0x000fea0003800000 */
        .weak           $__internal_0_$__cuda_sm3x_div_rn_noftz_f32_slowpath
        .type           $__internal_0_$__cuda_sm3x_div_rn_noftz_f32_slowpath,@function
        .size           $__internal_0_$__cuda_sm3x_div_rn_noftz_f32_slowpath,(.L_x_15 - $__internal_0_$__cuda_sm3x_div_rn_noftz_f32_slowpath)
$__internal_0_$__cuda_sm3x_div_rn_noftz_f32_slowpath:
[----:B------:R-:W-:Y:S02]  /*05e0*/  SHF.R.U32.HI R9, RZ, 0x17, R3 ;  /* 0x00000017ff097819 */ /* 0x000fe40000011603 */
[----:B------:R-:W-:Y:S02]  /*05f0*/  SHF.R.U32.HI R8, RZ, 0x17, R0 ;  /* 0x00000017ff087819 */ /* 0x000fe40000011600 */
[----:B------:R-:W-:Y:S02]  /*0600*/  LOP3.LUT R14, R9, 0xff, RZ, 0xc0, !PT ;  /* 0x000000ff090e7812 */ /* 0x000fe400078ec0ff */
[----:B------:R-:W-:-:S03]  /*0610*/  LOP3.LUT R12, R8, 0xff, RZ, 0xc0, !PT ;  /* 0x000000ff080c7812 */ /* 0x000fc600078ec0ff */
[----:B------:R-:W-:Y:S02]  /*0620*/  VIADD R10, R14, 0xffffffff ;  /* 0xffffffff0e0a7836 */ /* 0x000fe40000000000 */
[----:B------:R-:W-:-:S03]  /*0630*/  VIADD R9, R12, 0xffffffff ;  /* 0xffffffff0c097836 */ /* 0x000fc60000000000 */
[----:B------:R-:W-:-:S04]  /*0640*/  ISETP.GT.U32.AND P0, PT, R10, 0xfd, PT ;  /* 0x000000fd0a00780c */ /* 0x000fc80003f04070 */
[----:B------:R-:W-:-:S13]  /*0650*/  ISETP.GT.U32.OR P0, PT, R9, 0xfd, P0 ;  /* 0x000000fd0900780c */ /* 0x000fda0000704470 */
[----:B------:R-:W-:Y:S01]  /*0660*/  @!P0 IMAD.MOV.U32 R8, RZ, RZ, RZ ;  /* 0x000000ffff088224 */ /* 0x000fe200078e00ff */
[----:B------:R-:W-:Y:S06]  /*0670*/  @!P0 BRA `(.L_x_6) ;  /* 0x00000000005c8947 */ /* 0x000fec0003800000 */
[----:B------:R-:W-:Y:S02]  /*0680*/  FSETP.GTU.FTZ.AND P0, PT, |R0|, +INF , PT ;  /* 0x7f8000000000780b */ /* 0x000fe40003f1c200 */
[----:B------:R-:W-:-:S04]  /*0690*/  FSETP.GTU.FTZ.AND P1, PT, |R3|, +INF , PT ;  /* 0x7f8000000300780b */ /* 0x000fc80003f3c200 */
[----:B------:R-:W-:-:S13]  /*06a0*/  PLOP3.LUT P0, PT, P0, P1, PT, 0xf8, 0x8f ;  /* 0x00000000008f781c */ /* 0x000fda0000703f70 */
[----:B------:R-:W-:Y:S05]  /*06b0*/  @P0 BRA `(.L_x_7) ;  /* 0x0000000400440947 */ /* 0x000fea0003800000 */
[----:B------:R-:W-:-:S13]  /*06c0*/  LOP3.LUT P0, RZ, R3, 0x7fffffff, R0, 0xc8, !PT ;  /* 0x7fffffff03ff7812 */ /* 0x000fda000780c800 */
[----:B------:R-:W-:Y:S05]  /*06d0*/  @!P0 BRA `(.L_x_8) ;  /* 0x0000000400348947 */ /* 0x000fea0003800000 */
[C---:B------:R-:W-:Y:S02]  /*06e0*/  FSETP.NEU.FTZ.AND P2, PT, |R0|.reuse, +INF , PT ;  /* 0x7f8000000000780b */ /* 0x040fe40003f5d200 */
[----:B------:R-:W-:Y:S02]  /*06f0*/  FSETP.NEU.FTZ.AND P1, PT, |R3|, +INF , PT ;  /* 0x7f8000000300780b */ /* 0x000fe40003f3d200 */
[----:B------:R-:W-:-:S11]  /*0700*/  FSETP.NEU.FTZ.AND P0, PT, |R0|, +INF , PT ;  /* 0x7f8000000000780b */ /* 0x000fd60003f1d200 */
[----:B------:R-:W-:Y:S05]  /*0710*/  @!P1 BRA !P2, `(.L_x_8) ;  /* 0x0000000400249947 */ /* 0x000fea0005000000 */
[----:B------:R-:W-:-:S04]  /*0720*/  LOP3.LUT P2, RZ, R0, 0x7fffffff, RZ, 0xc0, !PT ;  /* 0x7fffffff00ff7812 */ /* 0x000fc8000784c0ff */
[----:B------:R-:W-:-:S13]  /*0730*/  PLOP3.LUT P1, PT, P1, P2, PT, 0x2f, 0xf2 ;  /* 0x0000000000f2781c */ /* 0x000fda0000f24577 */
[----:B------:R-:W-:Y:S05]  /*0740*/  @P1 BRA `(.L_x_9) ;  /* 0x0000000400101947 */ /* 0x000fea0003800000 */
[----:B------:R-:W-:-:S04]  /*0750*/  LOP3.LUT P1, RZ, R3, 0x7fffffff, RZ, 0xc0, !PT ;  /* 0x7fffffff03ff7812 */ /* 0x000fc8000782c0ff */
[----:B------:R-:W-:-:S13]  /*0760*/  PLOP3.LUT P0, PT, P0, P1, PT, 0x2f, 0xf2 ;  /* 0x0000000000f2781c */ /* 0x000fda0000702577 */
[----:B------:R-:W-:Y:S05]  /*0770*/  @P0 BRA `(.L_x_10) ;  /* 0x0000000000f80947 */ /* 0x000fea0003800000 */
[----:B------:R-:W-:Y:S02]  /*0780*/  ISETP.GE.AND P0, PT, R9, RZ, PT ;  /* 0x000000ff0900720c */ /* 0x000fe40003f06270 */
[----:B------:R-:W-:-:S11]  /*0790*/  ISETP.GE.AND P1, PT, R10, RZ, PT ;  /* 0x000000ff0a00720c */ /* 0x000fd60003f26270 */
[----:B------:R-:W-:Y:S02]  /*07a0*/  @P0 IMAD.MOV.U32 R8, RZ, RZ, RZ ;  /* 0x000000ffff080224 */ /* 0x000fe400078e00ff */
[----:B------:R-:W-:Y:S01]  /*07b0*/  @!P0 FFMA R0, R0, 1.84467440737095516160e+19, RZ ;  /* 0x5f80000000008823 */ /* 0x000fe200000000ff */
[----:B------:R-:W-:Y:S02]  /*07c0*/  @!P0 IMAD.MOV.U32 R8, RZ, RZ, -0x40 ;  /* 0xffffffc0ff088424 */ /* 0x000fe400078e00ff */
[----:B------:R-:W-:Y:S02]  /*07d0*/  @!P1 FFMA R3, R3, 1.84467440737095516160e+19, RZ ;  /* 0x5f80000003039823 */ /* 0x000fe400000000ff */
[----:B------:R-:W-:-:S07]  /*07e0*/  @!P1 VIADD R8, R8, 0x40 ;  /* 0x0000004008089836 */ /* 0x000fce0000000000 */
.L_x_6:
[----:B------:R-:W-:-:S05]  /*07f0*/  LEA R10, R14, 0xc0800000, 0x17 ;  /* 0xc08000000e0a7811 */ /* 0x000fca00078eb8ff */
[----:B------:R-:W-:Y:S02]  /*0800*/  IMAD.IADD R10, R3, 0x1, -R10 ;  /* 0x00000001030a7824 */ /* 0x000fe400078e0a0a */
[----:B------:R-:W-:Y:S02]  /*0810*/  VIADD R3, R12, 0xffffff81 ;  /* 0xffffff810c037836 */ /* 0x000fe40000000000 */
[----:B------:R-:W0:Y:S01]  /*0820*/  MUFU.RCP R9, R10 ;  /* 0x0000000a00097308 */ /* 0x000e220000001000 */
[----:B------:R-:W-:Y:S01]  /*0830*/  FADD.FTZ R11, -R10, -RZ ;  /* 0x800000ff0a0b7221 */ /* 0x000fe20000010100 */
[----:B------:R-:W-:-:S03]  /*0840*/  IMAD R0, R3, -0x800000, R0 ;  /* 0xff80000003007824 */ /* 0x000fc600078e0200 */
[----:B0-----:R-:W-:-:S04]  /*0850*/  FFMA R12, R9, R11, 1 ;  /* 0x3f800000090c7423 */ /* 0x001fc8000000000b */
[----:B------:R-:W-:-:S04]  /*0860*/  FFMA R16, R9, R12, R9 ;  /* 0x0000000c09107223 */ /* 0x000fc80000000009 */
[----:B------:R-:W-:-:S04]  /*0870*/  FFMA R9, R0, R16, RZ ;  /* 0x0000001000097223 */ /* 0x000fc800000000ff */
[----:B------:R-:W-:-:S04]  /*0880*/  FFMA R12, R11, R9, R0 ;  /* 0x000000090b0c7223 */ /* 0x000fc80000000000 */
[----:B------:R-:W-:Y:S01]  /*0890*/  FFMA R13, R16, R12, R9 ;  /* 0x0000000c100d7223 */ /* 0x000fe20000000009 */
[----:B------:R-:W-:-:S03]  /*08a0*/  IADD3 R9, PT, PT, R3, 0x7f, -R14 ;  /* 0x0000007f03097810 */ /* 0x000fc60007ffe80e */
[----:B------:R-:W-:Y:S02]  /*08b0*/  FFMA R12, R11, R13, R0 ;  /* 0x0000000d0b0c7223 */ /* 0x000fe40000000000 */
[----:B------:R-:W-:Y:S02]  /*08c0*/  IMAD.IADD R9, R9, 0x1, R8 ;  /* 0x0000000109097824 */ /* 0x000fe400078e0208 */
[----:B------:R-:W-:-:S05]  /*08d0*/  FFMA R0, R16, R12, R13 ;  /* 0x0000000c10007223 */ /* 0x000fca000000000d */
[----:B------:R-:W-:-:S04]  /*08e0*/  SHF.R.U32.HI R3, RZ, 0x17, R0 ;  /* 0x00000017ff037819 */ /* 0x000fc80000011600 */
[----:B------:R-:W-:-:S05]  /*08f0*/  LOP3.LUT R3, R3, 0xff, RZ, 0xc0, !PT ;  /* 0x000000ff03037812 */ /* 0x000fca00078ec0ff */
[----:B------:R-:W-:-:S04]  /*0900*/  IMAD.IADD R11, R3, 0x1, R9 ;  /* 0x00000001030b7824 */ /* 0x000fc800078e0209 */
[----:B------:R-:W-:-:S05]  /*0910*/  VIADD R3, R11, 0xffffffff ;  /* 0xffffffff0b037836 */ /* 0x000fca0000000000 */
[----:B------:R-:W-:-:S13]  /*0920*/  ISETP.GE.U32.AND P0, PT, R3, 0xfe, PT ;  /* 0x000000fe0300780c */ /* 0x000fda0003f06070 */
[----:B------:R-:W-:Y:S05]  /*0930*/  @!P0 BRA `(.L_x_11) ;  /* 0x0000000000808947 */ /* 0x000fea0003800000 */
[----:B------:R-:W-:-:S13]  /*0940*/  ISETP.GT.AND P0, PT, R11, 0xfe, PT ;  /* 0x000000fe0b00780c */ /* 0x000fda0003f04270 */
[----:B------:R-:W-:Y:S05]  /*0950*/  @P0 BRA `(.L_x_12) ;  /* 0x00000000006c0947 */ /* 0x000fea0003800000 */
[----:B------:R-:W-:-:S13]  /*0960*/  ISETP.GE.AND P0, PT, R11, 0x1, PT ;  /* 0x000000010b00780c */ /* 0x000fda0003f06270 */
[----:B------:R-:W-:Y:S05]  /*0970*/  @P0 BRA `(.L_x_13) ;  /* 0x0000000000980947 */ /* 0x000fea0003800000 */
[----:B------:R-:W-:Y:S02]  /*0980*/  ISETP.GE.AND P0, PT, R11, -0x18, PT ;  /* 0xffffffe80b00780c */ /* 0x000fe40003f06270 */
[----:B------:R-:W-:-:S11]  /*0990*/  LOP3.LUT R0, R0, 0x80000000, RZ, 0xc0, !PT ;  /* 0x8000000000007812 */ /* 0x000fd600078ec0ff */
[----:B------:R-:W-:Y:S05]  /*09a0*/  @!P0 BRA `(.L_x_13) ;  /* 0x00000000008c8947 */ /* 0x000fea0003800000 */
[CCC-:B------:R-:W-:Y:S01]  /*09b0*/  FFMA.RZ R3, R16.reuse, R12.reuse, R13.reuse ;  /* 0x0000000c10037223 */ /* 0x1c0fe2000000c00d */
[C---:B------:R-:W-:Y:S02]  /*09c0*/  VIADD R10, R11.reuse, 0x20 ;  /* 0x000000200b0a7836 */ /* 0x040fe40000000000 */
[CCC-:B------:R-:W-:Y:S01]  /*09d0*/  FFMA.RM R8, R16.reuse, R12.reuse, R13.reuse ;  /* 0x0000000c10087223 */ /* 0x1c0fe2000000400d */
[----:B------:R-:W-:Y:S02]  /*09e0*/  ISETP.NE.AND P2, PT, R11, RZ, PT ;  /* 0x000000ff0b00720c */ /* 0x000fe40003f45270 */
[----:B------:R-:W-:Y:S01]  /*09f0*/  LOP3.LUT R9, R3, 0x7fffff, RZ, 0xc0, !PT ;  /* 0x007fffff03097812 */ /* 0x000fe200078ec0ff */
[----:B------:R-:W-:Y:S01]  /*0a00*/  FFMA.RP R3, R16, R12, R13 ;  /* 0x0000000c10037223 */ /* 0x000fe2000000800d */
[----:B------:R-:W-:Y:S01]  /*0a10*/  ISETP.NE.AND P1, PT, R11, RZ, PT ;  /* 0x000000ff0b00720c */ /* 0x000fe20003f25270 */
[----:B------:R-:W-:Y:S01]  /*0a20*/  IMAD.MOV R11, RZ, RZ, -R11 ;  /* 0x000000ffff0b7224 */ /* 0x000fe200078e0a0b */
[----:B------:R-:W-:-:S02]  /*0a30*/  LOP3.LUT R9, R9, 0x800000, RZ, 0xfc, !PT ;  /* 0x0080000009097812 */ /* 0x000fc400078efcff */
[----:B------:R-:W-:Y:S02]  /*0a40*/  FSETP.NEU.FTZ.AND P0, PT, R3, R8, PT ;  /* 0x000000080300720b */ /* 0x000fe40003f1d000 */
[----:B------:R-:W-:Y:S02]  /*0a50*/  SHF.L.U32 R10, R9, R10, RZ ;  /* 0x0000000a090a7219 */ /* 0x000fe400000006ff */
[----:B------:R-:W-:Y:S02]  /*0a60*/  SEL R8, R11, RZ, P2 ;  /* 0x000000ff0b087207 */ /* 0x000fe40001000000 */
[----:B------:R-:W-:Y:S02]  /*0a70*/  ISETP.NE.AND P1, PT, R10, RZ, P1 ;  /* 0x000000ff0a00720c */ /* 0x000fe40000f25270 */
[----:B------:R-:W-:Y:S02]  /*0a80*/  SHF.R.U32.HI R8, RZ, R8, R9 ;  /* 0x00000008ff087219 */ /* 0x000fe40000011609 */
[----:B------:R-:W-:-:S02]  /*0a90*/  PLOP3.LUT P0, PT, P0, P1, PT, 0xf8, 0x8f ;  /* 0x00000000008f781c */ /* 0x000fc40000703f70 */
[----:B------:R-:W-:Y:S02]  /*0aa0*/  SHF.R.U32.HI R10, RZ, 0x1, R8 ;  /* 0x00000001ff0a7819 */ /* 0x000fe40000011608 */
[----:B------:R-:W-:-:S04]  /*0ab0*/  SEL R3, RZ, 0x1, !P0 ;  /* 0x00000001ff037807 */ /* 0x000fc80004000000 */
[----:B------:R-:W-:-:S04]  /*0ac0*/  LOP3.LUT R3, R3, 0x1, R10, 0xf8, !PT ;  /* 0x0000000103037812 */ /* 0x000fc800078ef80a */
[----:B------:R-:W-:-:S05]  /*0ad0*/  LOP3.LUT R3, R3, R8, RZ, 0xc0, !PT ;  /* 0x0000000803037212 */ /* 0x000fca00078ec0ff */
[----:B------:R-:W-:-:S05]  /*0ae0*/  IMAD.IADD R3, R10, 0x1, R3 ;  /* 0x000000010a037824 */ /* 0x000fca00078e0203 */
[----:B------:R-:W-:Y:S01]  /*0af0*/  LOP3.LUT R0, R3, R0, RZ, 0xfc, !PT ;  /* 0x0000000003007212 */ /* 0x000fe200078efcff */
[----:B------:R-:W-:Y:S06]  /*0b00*/  BRA `(.L_x_13) ;  /* 0x0000000000347947 */ /* 0x000fec0003800000 */
.L_x_12:
[----:B------:R-:W-:-:S04]  /*0b10*/  LOP3.LUT R0, R0, 0x80000000, RZ, 0xc0, !PT ;  /* 0x8000000000007812 */ /* 0x000fc800078ec0ff */
[----:B------:R-:W-:Y:S01]  /*0b20*/  LOP3.LUT R0, R0, 0x7f800000, RZ, 0xfc, !PT ;  /* 0x7f80000000007812 */ /* 0x000fe200078efcff */
[----:B------:R-:W-:Y:S06]  /*0b30*/  BRA `(.L_x_13) ;  /* 0x0000000000287947 */ /* 0x000fec0003800000 */
.L_x_11:
[----:B------:R-:W-:Y:S01]  /*0b40*/  IMAD R0, R9, 0x800000, R0 ;  /* 0x0080000009007824 */ /* 0x000fe200078e0200 */
[----:B------:R-:W-:Y:S06]  /*0b50*/  BRA `(.L_x_13) ;  /* 0x0000000000207947 */ /* 0x000fec0003800000 */
.L_x_10:
[----:B------:R-:W-:-:S04]  /*0b60*/  LOP3.LUT R0, R3, 0x80000000, R0, 0x48, !PT ;  /* 0x8000000003007812 */ /* 0x000fc800078e4800 */
[----:B------:R-:W-:Y:S01]  /*0b70*/  LOP3.LUT R0, R0, 0x7f800000, RZ, 0xfc, !PT ;  /* 0x7f80000000007812 */ /* 0x000fe200078efcff */
[----:B------:R-:W-:Y:S06]  /*0b80*/  BRA `(.L_x_13) ;  /* 0x0000000000147947 */ /* 0x000fec0003800000 */
.L_x_9:
[----:B------:R-:W-:Y:S01]  /*0b90*/  LOP3.LUT R0, R3, 0x80000000, R0, 0x48, !PT ;  /* 0x8000000003007812 */ /* 0x000fe200078e4800 */
[----:B------:R-:W-:Y:S06]  /*0ba0*/  BRA `(.L_x_13) ;  /* 0x00000000000c7947 */ /* 0x000fec0003800000 */
.L_x_8:
[----:B------:R-:W0:Y:S01]  /*0bb0*/  MUFU.RSQ R0, -QNAN ;  /* 0xffc0000000007908 */ /* 0x000e220000001400 */
[----:B------:R-:W-:Y:S05]  /*0bc0*/  BRA `(.L_x_13) ;  /* 0x0000000000047947 */ /* 0x000fea0003800000 */
.L_x_7:
[----:B------:R-:W-:-:S07]  /*0bd0*/  FADD.FTZ R0, R0, R3 ;  /* 0x0000000300007221 */ /* 0x000fce0000010000 */
.L_x_13:
[----:B------:R-:W-:Y:S02]  /*0be0*/  IMAD.MOV.U32 R8, RZ, RZ, R6 ;  /* 0x000000ffff087224 */ /* 0x000fe400078e0006 */
[----:B------:R-:W-:-:S04]  /*0bf0*/  IMAD.MOV.U32 R9, RZ, RZ, 0x0 ;  /* 0x00000000ff097424 */ /* 0x000fc800078e00ff */
[----:B0-----:R-:W-:Y:S05]  /*0c00*/  RET.REL.NODEC R8 `(_Z26histogram_2d_atomic_kernelPKfS0_Pjiiiffff) ;  /* 0xfffffff008fc7950 */ /* 0x001fea0003c3ffff */
.L_x_14:
[----:B------:R-:W-:-:S00]  /*0c10*/  BRA `(.L_x_14) ;  /* 0xfffffffc00fc7947 */ /* 0x000fc0000383ffff */
[----:B------:R-:W-:-:S00]  /*0c20*/  NOP ;  /* 0x0000000000007918 */ /* 0x000fc00000000000 */
        /* <DEDUP_REMOVED lines=13> */
.L_x_15:


//--------------------- .nv.shared.reserved.0     --------------------------
	.section	.nv.shared.reserved.0,"aw",@nobits
	.weak		__nv_reservedSMEM_offset_0_alias
	.size		__nv_reservedSMEM_offset_0_alias, 0, 64
	.other		__nv_reservedSMEM_offset_0_alias,@"STO_CUDA_RESERVED_SHARED STV_DEFAULT"
__nv_reservedSMEM_offset_0_alias:
	.zero		0
	.zero		64


//--------------------- .nv.constant0._Z26histogram_2d_atomic_kernelPKfS0_Pjiiiffff --------------------------
	.section	.nv.constant0._Z26histogram_2d_atomic_kernelPKfS0_Pjiiiffff,"a",@progbits
	.sectionflags	@""
	.align	4
.nv.constant0._Z26histogram_2d_atomic_kernelPKfS0_Pjiiiffff:
	.zero		948


//--------------------- SYMBOLS --------------------------

	.type		.nv.reservedSmem.offset0,@object
	.size		.nv.reservedSmem.offset0,0x4
